	.headerflags	@"EF_CUDA_TEXMODE_UNIFIED EF_CUDA_64BIT_ADDRESS EF_CUDA_ACCELERATORS EF_CUDA_SM90 EF_CUDA_VIRTUAL_SM(EF_CUDA_SM90)"
	.elftype	@"ET_EXEC"


//--------------------- .nv.info                  --------------------------
	.section	.nv.info,"",@"SHT_CUDA_INFO"
	.align	4


	//----- nvinfo : EIATTR_REGCOUNT
	.align		4
        /*0000*/ 	.byte	0x04, 0x2f
        /*0002*/ 	.short	(.L_1 - .L_0)
	.align		4
.L_0:
        /*0004*/ 	.word	index@(triton_poi_fused_convolution_max_pool2d_with_indices_relu_5)
        /*0008*/ 	.word	0x00000020


	//----- nvinfo : EIATTR_MIN_STACK_SIZE
	.align		4
.L_1:
        /*000c*/ 	.byte	0x04, 0x12
        /*000e*/ 	.short	(.L_3 - .L_2)
	.align		4
.L_2:
        /*0010*/ 	.word	index@(triton_poi_fused_convolution_max_pool2d_with_indices_relu_5)
        /*0014*/ 	.word	0x00000000


	//----- nvinfo : EIATTR_FRAME_SIZE
	.align		4
.L_3:
        /*0018*/ 	.byte	0x04, 0x11
        /*001a*/ 	.short	(.L_5 - .L_4)
	.align		4
.L_4:
        /*001c*/ 	.word	index@(triton_poi_fused_convolution_max_pool2d_with_indices_relu_5)
        /*0020*/ 	.word	0x00000000


	//----- nvinfo : EIATTR_MIN_STACK_SIZE
	.align		4
.L_5:
        /*0024*/ 	.byte	0x04, 0x12
        /*0026*/ 	.short	(.L_7 - .L_6)
	.align		4
.L_6:
        /*0028*/ 	.word	index@(triton_poi_fused_convolution_max_pool2d_with_indices_relu_5)
        /*002c*/ 	.word	0x00000000
.L_7:


//--------------------- .nv.info.triton_poi_fused_convolution_max_pool2d_with_indices_relu_5 --------------------------
	.section	.nv.info.triton_poi_fused_convolution_max_pool2d_with_indices_relu_5,"",@"SHT_CUDA_INFO"
	.sectionflags	@""
	.align	4


	//----- nvinfo : EIATTR_CUDA_API_VERSION
	.align		4
        /*0000*/ 	.byte	0x04, 0x37
        /*0002*/ 	.short	(.L_9 - .L_8)
.L_8:
        /*0004*/ 	.word	0x0000007c


	//----- nvinfo : EIATTR_KPARAM_INFO
	.align		4
.L_9:
        /*0008*/ 	.byte	0x04, 0x17
        /*000a*/ 	.short	(.L_11 - .L_10)
.L_10:
        /*000c*/ 	.word	0x00000000
        /*0010*/ 	.short	0x0004
        /*0012*/ 	.short	0x001c
        /*0014*/ 	.byte	0x00, 0xf0, 0x11, 0x00


	//----- nvinfo : EIATTR_KPARAM_INFO
	.align		4
.L_11:
        /*0018*/ 	.byte	0x04, 0x17
        /*001a*/ 	.short	(.L_13 - .L_12)
.L_12:
        /*001c*/ 	.word	0x00000000
        /*0020*/ 	.short	0x0003
        /*0022*/ 	.short	0x0018
        /*0024*/ 	.byte	0x00, 0xf0, 0x11, 0x00


	//----- nvinfo : EIATTR_KPARAM_INFO
	.align		4
.L_13:
        /*0028*/ 	.byte	0x04, 0x17
        /*002a*/ 	.short	(.L_15 - .L_14)
.L_14:
        /*002c*/ 	.word	0x00000000
        /*0030*/ 	.short	0x0002
        /*0032*/ 	.short	0x0010
        /*0034*/ 	.byte	0x00, 0xf4, 0x21, 0x00


	//----- nvinfo : EIATTR_KPARAM_INFO
	.align		4
.L_15:
        /*0038*/ 	.byte	0x04, 0x17
        /*003a*/ 	.short	(.L_17 - .L_16)
.L_16:
        /*003c*/ 	.word	0x00000000
        /*0040*/ 	.short	0x0001
        /*0042*/ 	.short	0x0008
        /*0044*/ 	.byte	0x00, 0xf4, 0x21, 0x00


	//----- nvinfo : EIATTR_KPARAM_INFO
	.align		4
.L_17:
        /*0048*/ 	.byte	0x04, 0x17
        /*004a*/ 	.short	(.L_19 - .L_18)
.L_18:
        /*004c*/ 	.word	0x00000000
        /*0050*/ 	.short	0x0000
        /*0052*/ 	.short	0x0000
        /*0054*/ 	.byte	0x00, 0xf4, 0x21, 0x00


	//----- nvinfo : EIATTR_SPARSE_MMA_MASK
	.align		4
.L_19:
        /*0058*/ 	.byte	0x03, 0x50
        /*005a*/ 	.short	0x0000


	//----- nvinfo : EIATTR_MAXREG_COUNT
	.align		4
        /*005c*/ 	.byte	0x03, 0x1b
        /*005e*/ 	.short	0x00ff


	//----- nvinfo : EIATTR_EXIT_INSTR_OFFSETS
	.align		4
        /*0060*/ 	.byte	0x04, 0x1c
        /*0062*/ 	.short	(.L_21 - .L_20)


	//   ....[0]....
.L_20:
        /*0064*/ 	.word	0x00000b30


	//   ....[1]....
        /*0068*/ 	.word	0x00000b50


	//----- nvinfo : EIATTR_REQNTID
	.align		4
.L_21:
        /*006c*/ 	.byte	0x04, 0x10
        /*006e*/ 	.short	(.L_23 - .L_22)
.L_22:
        /*0070*/ 	.word	0x00000100
        /*0074*/ 	.word	0x00000001
        /*0078*/ 	.word	0x00000001


	//----- nvinfo : EIATTR_CBANK_PARAM_SIZE
	.align		4
.L_23:
        /*007c*/ 	.byte	0x03, 0x19
        /*007e*/ 	.short	0x0020


	//----- nvinfo : EIATTR_PARAM_CBANK
	.align		4
        /*0080*/ 	.byte	0x04, 0x0a
        /*0082*/ 	.short	(.L_25 - .L_24)
	.align		4
.L_24:
        /*0084*/ 	.word	index@(.nv.constant0.triton_poi_fused_convolution_max_pool2d_with_indices_relu_5)
        /*0088*/ 	.short	0x0210
        /*008a*/ 	.short	0x0020


	//----- nvinfo : EIATTR_SW_WAR
	.align		4
.L_25:
        /*008c*/ 	.byte	0x04, 0x36
        /*008e*/ 	.short	(.L_27 - .L_26)
.L_26:
        /*0090*/ 	.word	0x00000008
.L_27:


//--------------------- .nv.callgraph             --------------------------
	.section	.nv.callgraph,"",@"SHT_CUDA_CALLGRAPH"
	.align	4
	.sectionentsize	8
	.align		4
        /*0000*/ 	.word	0x00000000
	.align		4
        /*0004*/ 	.word	0xffffffff
	.align		4
        /*0008*/ 	.word	0x00000000
	.align		4
        /*000c*/ 	.word	0xfffffffe
	.align		4
        /*0010*/ 	.word	0x00000000
	.align		4
        /*0014*/ 	.word	0xfffffffd
	.align		4
        /*0018*/ 	.word	0x00000000
	.align		4
        /*001c*/ 	.word	0xfffffffc


//--------------------- .text.triton_poi_fused_convolution_max_pool2d_with_indices_relu_5 --------------------------
	.section	.text.triton_poi_fused_convolution_max_pool2d_with_indices_relu_5,"ax",@progbits
	.sectionflags	@"SHF_BARRIERS=1"
	.align	128
        .global         triton_poi_fused_convolution_max_pool2d_with_indices_relu_5
        .type           triton_poi_fused_convolution_max_pool2d_with_indices_relu_5,@function
        .size           triton_poi_fused_convolution_max_pool2d_with_indices_relu_5,(.L_x_1 - triton_poi_fused_convolution_max_pool2d_with_indices_relu_5)
        .other          triton_poi_fused_convolution_max_pool2d_with_indices_relu_5,@"STO_CUDA_ENTRY STV_DEFAULT"
triton_poi_fused_convolution_max_pool2d_with_indices_relu_5:
.text.triton_poi_fused_convolution_max_pool2d_with_indices_relu_5:
[----:B------:R-:W0:Y:S01]  /*0000*/  LDC R1, c[0x0][0x28] ;  /* 0x00000a00ff017b82 */ /* 0x000e220000000800 */
[----:B------:R-:W1:Y:S07]  /*0010*/  S2R R0, SR_TID.X ;  /* 0x0000000000007919 */ /* 0x000e6e0000002100 */
[----:B------:R-:W2:Y:S01]  /*0020*/  LDC.64 R12, c[0x0][0x210] ;  /* 0x00008400ff0c7b82 */ /* 0x000ea20000000a00 */
[----:B------:R-:W-:Y:S01]  /*0030*/  CS2R R22, SRZ ;  /* 0x0000000000167805 */ /* 0x000fe2000001ff00 */
[----:B------:R-:W-:Y:S01]  /*0040*/  IMAD.MOV.U32 R2, RZ, RZ, RZ ;  /* 0x000000ffff027224 */ /* 0x000fe200078e00ff */
[----:B------:R-:W3:Y:S01]  /*0050*/  S2R R5, SR_CTAID.X ;  /* 0x0000000000057919 */ /* 0x000ee20000002500 */
[----:B------:R-:W-:Y:S01]  /*0060*/  IMAD.MOV.U32 R4, RZ, RZ, RZ ;  /* 0x000000ffff047224 */ /* 0x000fe200078e00ff */
[----:B------:R-:W-:Y:S01]  /*0070*/  ULDC.64 UR6, c[0x0][0x208] ;  /* 0x0000820000067ab9 */ /* 0x000fe20000000a00 */
[----:B------:R-:W-:Y:S01]  /*0080*/  IMAD.MOV.U32 R11, RZ, RZ, RZ ;  /* 0x000000ffff0b7224 */ /* 0x000fe200078e00ff */
[----:B------:R-:W4:Y:S01]  /*0090*/  S2R R3, SR_CTAID.Y ;  /* 0x0000000000037919 */ /* 0x000f220000002600 */
[----:B-1----:R-:W-:Y:S01]  /*00a0*/  SHF.R.U32.HI R28, RZ, 0x4, R0 ;  /* 0x00000004ff1c7819 */ /* 0x002fe20000011600 */
[----:B---3--:R-:W-:-:S03]  /*00b0*/  IMAD.SHL.U32 R5, R5, 0x10, RZ ;  /* 0x0000001005057824 */ /* 0x008fc600078e00ff */
[----:B------:R-:W-:-:S04]  /*00c0*/  SGXT.U32 R28, R28, 0x4 ;  /* 0x000000041c1c781a */ /* 0x000fc80000000000 */
[----:B----4-:R-:W-:Y:S02]  /*00d0*/  PRMT R28, R28, 0x6540, R3 ;  /* 0x000065401c1c7816 */ /* 0x010fe40000000003 */
[----:B------:R-:W-:Y:S02]  /*00e0*/  LOP3.LUT R29, R5, 0xf, R0, 0xf8, !PT ;  /* 0x0000000f051d7812 */ /* 0x000fe400078ef800 */
[C---:B------:R-:W-:Y:S02]  /*00f0*/  LOP3.LUT R14, R28.reuse, 0x40, RZ, 0xfc, !PT ;  /* 0x000000401c0e7812 */ /* 0x040fe400078efcff */
[----:B------:R-:W-:Y:S02]  /*0100*/  ISETP.GE.AND P0, PT, R29, 0x9, PT ;  /* 0x000000091d00780c */ /* 0x000fe40003f06270 */
[----:B------:R-:W-:Y:S01]  /*0110*/  LOP3.LUT R8, R28, 0x20, RZ, 0xfc, !PT ;  /* 0x000000201c087812 */ /* 0x000fe200078efcff */
[----:B------:R-:W-:Y:S01]  /*0120*/  IMAD R15, R14, 0x9, R29 ;  /* 0x000000090e0f7824 */ /* 0x000fe200078e021d */
[----:B------:R-:W-:-:S02]  /*0130*/  LOP3.LUT R6, R28, 0x10, RZ, 0xfc, !PT ;  /* 0x000000101c067812 */ /* 0x000fc400078efcff */
[----:B------:R-:W-:Y:S01]  /*0140*/  LOP3.LUT R16, R28, 0x50, RZ, 0xfc, !PT ;  /* 0x000000501c107812 */ /* 0x000fe200078efcff */
[--C-:B------:R-:W-:Y:S01]  /*0150*/  IMAD R19, R8, 0x9, R29.reuse ;  /* 0x0000000908137824 */ /* 0x100fe200078e021d */
[----:B------:R-:W-:Y:S01]  /*0160*/  LOP3.LUT R10, R28, 0x30, RZ, 0xfc, !PT ;  /* 0x000000301c0a7812 */ /* 0x000fe200078efcff */
[----:B------:R-:W-:Y:S01]  /*0170*/  IMAD R21, R6, 0x9, R29 ;  /* 0x0000000906157824 */ /* 0x000fe200078e021d */
[C---:B------:R-:W-:Y:S01]  /*0180*/  LOP3.LUT R8, R28.reuse, 0x60, RZ, 0xfc, !PT ;  /* 0x000000601c087812 */ /* 0x040fe200078efcff */
[----:B--2---:R-:W-:Y:S01]  /*0190*/  IMAD.WIDE R14, R15, 0x4, R12 ;  /* 0x000000040f0e7825 */ /* 0x004fe200078e020c */
[----:B------:R-:W-:-:S03]  /*01a0*/  LOP3.LUT R24, R28, 0x70, RZ, 0xfc, !PT ;  /* 0x000000701c187812 */ /* 0x000fc600078efcff */
[--C-:B------:R-:W-:Y:S01]  /*01b0*/  IMAD R17, R16, 0x9, R29.reuse ;  /* 0x0000000910117824 */ /* 0x100fe200078e021d */
[----:B------:R-:W-:Y:S01]  /*01c0*/  LOP3.LUT R26, R28, 0x80, RZ, 0xfc, !PT ;  /* 0x000000801c1a7812 */ /* 0x000fe200078efcff */
[----:B------:R-:W-:Y:S01]  /*01d0*/  IMAD R7, R10, 0x9, R29 ;  /* 0x000000090a077824 */ /* 0x000fe200078e021d */
[----:B------:R1:W2:Y:S01]  /*01e0*/  @!P0 LDG.E.EL R22, desc[UR6][R14.64] ;  /* 0x000000060e168981 */ /* 0x0002a2000c2e1900 */
[----:B------:R-:W-:-:S04]  /*01f0*/  IMAD.WIDE R20, R21, 0x4, R12 ;  /* 0x0000000415147825 */ /* 0x000fc800078e020c */
[----:B------:R-:W-:Y:S01]  /*0200*/  IMAD.WIDE R18, R19, 0x4, R12 ;  /* 0x0000000413127825 */ /* 0x000fe200078e020c */
[----:B------:R3:W4:Y:S03]  /*0210*/  @!P0 LDG.E.EL R2, desc[UR6][R20.64] ;  /* 0x0000000614028981 */ /* 0x000726000c2e1900 */
[----:B------:R-:W-:Y:S01]  /*0220*/  IMAD R25, R8, 0x9, R29 ;  /* 0x0000000908197824 */ /* 0x000fe200078e021d */
[C---:B------:R-:W-:Y:S01]  /*0230*/  LOP3.LUT R8, R28.reuse, 0x90, RZ, 0xfc, !PT ;  /* 0x000000901c087812 */ /* 0x040fe200078efcff */
[--C-:B------:R-:W-:Y:S01]  /*0240*/  IMAD.WIDE R16, R17, 0x4, R12.reuse ;  /* 0x0000000411107825 */ /* 0x100fe200078e020c */
[----:B-1----:R-:W-:Y:S01]  /*0250*/  LOP3.LUT R14, R28, 0xa0, RZ, 0xfc, !PT ;  /* 0x000000a01c0e7812 */ /* 0x002fe200078efcff */
[----:B------:R1:W5:Y:S02]  /*0260*/  @!P0 LDG.E.EL R4, desc[UR6][R18.64] ;  /* 0x0000000612048981 */ /* 0x000364000c2e1900 */
[----:B------:R-:W-:Y:S01]  /*0270*/  IMAD.WIDE R6, R7, 0x4, R12 ;  /* 0x0000000407067825 */ /* 0x000fe200078e020c */
[----:B------:R-:W-:Y:S01]  /*0280*/  HFMA2.MMA R10, -RZ, RZ, 0, 0 ;  /* 0x00000000ff0a7435 */ /* 0x000fe200000001ff */
[----:B------:R1:W5:Y:S02]  /*0290*/  @!P0 LDG.E.EL R11, desc[UR6][R16.64] ;  /* 0x00000006100b8981 */ /* 0x000364000c2e1900 */
[----:B---3--:R-:W-:-:S02]  /*02a0*/  IMAD R21, R24, 0x9, R29 ;  /* 0x0000000918157824 */ /* 0x008fc400078e021d */
[--C-:B------:R-:W-:Y:S01]  /*02b0*/  IMAD R15, R8, 0x9, R29.reuse ;  /* 0x00000009080f7824 */ /* 0x100fe200078e021d */
[----:B------:R3:W5:Y:S01]  /*02c0*/  @!P0 LDG.E.EL R23, desc[UR6][R6.64] ;  /* 0x0000000606178981 */ /* 0x000762000c2e1900 */
[--C-:B-1----:R-:W-:Y:S02]  /*02d0*/  IMAD R19, R26, 0x9, R29.reuse ;  /* 0x000000091a137824 */ /* 0x102fe400078e021d */
[----:B------:R-:W-:Y:S02]  /*02e0*/  IMAD.MOV.U32 R9, RZ, RZ, RZ ;  /* 0x000000ffff097224 */ /* 0x000fe400078e00ff */
[----:B0-----:R-:W-:Y:S01]  /*02f0*/  IMAD R17, R14, 0x9, R29 ;  /* 0x000000090e117824 */ /* 0x001fe200078e021d */
[C---:B------:R-:W-:Y:S01]  /*0300*/  LOP3.LUT R26, R28.reuse, 0xb0, RZ, 0xfc, !PT ;  /* 0x000000b01c1a7812 */ /* 0x040fe200078efcff */
[--C-:B------:R-:W-:Y:S01]  /*0310*/  IMAD.WIDE R20, R21, 0x4, R12.reuse ;  /* 0x0000000415147825 */ /* 0x100fe200078e020c */
[----:B------:R-:W-:Y:S02]  /*0320*/  LOP3.LUT R27, R28, 0xc0, RZ, 0xfc, !PT ;  /* 0x000000c01c1b7812 */ /* 0x000fe400078efcff */
[----:B---3--:R-:W-:Y:S01]  /*0330*/  CS2R R6, SRZ ;  /* 0x0000000000067805 */ /* 0x008fe2000001ff00 */
[--C-:B------:R-:W-:Y:S01]  /*0340*/  IMAD.WIDE R18, R19, 0x4, R12.reuse ;  /* 0x0000000413127825 */ /* 0x100fe200078e020c */
[----:B------:R-:W3:Y:S03]  /*0350*/  @!P0 LDG.E.EL R9, desc[UR6][R20.64] ;  /* 0x0000000614098981 */ /* 0x000ee6000c2e1900 */
[----:B------:R-:W-:Y:S01]  /*0360*/  IMAD.MOV.U32 R8, RZ, RZ, RZ ;  /* 0x000000ffff087224 */ /* 0x000fe200078e00ff */
[----:B------:R0:W3:Y:S01]  /*0370*/  @!P0 LDG.E.EL R6, desc[UR6][R18.64] ;  /* 0x0000000612068981 */ /* 0x0000e2000c2e1900 */
[----:B------:R-:W-:-:S04]  /*0380*/  IMAD.WIDE R24, R25, 0x4, R12 ;  /* 0x0000000419187825 */ /* 0x000fc800078e020c */
[--C-:B------:R-:W-:Y:S01]  /*0390*/  IMAD.WIDE R14, R15, 0x4, R12.reuse ;  /* 0x000000040f0e7825 */ /* 0x100fe200078e020c */
[----:B------:R1:W3:Y:S03]  /*03a0*/  @!P0 LDG.E.EL R10, desc[UR6][R24.64] ;  /* 0x00000006180a8981 */ /* 0x0002e6000c2e1900 */
[----:B------:R-:W-:Y:S01]  /*03b0*/  IMAD.WIDE R16, R17, 0x4, R12 ;  /* 0x0000000411107825 */ /* 0x000fe200078e020c */
[----:B------:R1:W3:Y:S03]  /*03c0*/  @!P0 LDG.E.EL R8, desc[UR6][R14.64] ;  /* 0x000000060e088981 */ /* 0x0002e6000c2e1900 */
[--C-:B0-----:R-:W-:Y:S01]  /*03d0*/  IMAD R19, R26, 0x9, R29.reuse ;  /* 0x000000091a137824 */ /* 0x101fe200078e021d */
[----:B------:R0:W3:Y:S01]  /*03e0*/  @!P0 LDG.E.EL R7, desc[UR6][R16.64] ;  /* 0x0000000610078981 */ /* 0x0000e2000c2e1900 */
[----:B------:R-:W-:Y:S01]  /*03f0*/  IMAD R21, R27, 0x9, R29 ;  /* 0x000000091b157824 */ /* 0x000fe200078e021d */
[----:B-1----:R-:W-:-:S02]  /*0400*/  LOP3.LUT R24, R28, 0xd0, RZ, 0xfc, !PT ;  /* 0x000000d01c187812 */ /* 0x002fc400078efcff */
[----:B------:R-:W-:Y:S02]  /*0410*/  CS2R R26, SRZ ;  /* 0x00000000001a7805 */ /* 0x000fe4000001ff00 */
[C---:B------:R-:W-:Y:S01]  /*0420*/  LOP3.LUT R14, R28.reuse, 0xe0, RZ, 0xfc, !PT ;  /* 0x000000e01c0e7812 */ /* 0x040fe200078efcff */
[----:B------:R-:W-:Y:S01]  /*0430*/  IMAD.WIDE R18, R19, 0x4, R12 ;  /* 0x0000000413127825 */ /* 0x000fe200078e020c */
[----:B0-----:R-:W-:-:S03]  /*0440*/  LOP3.LUT R16, R28, 0xf0, RZ, 0xfc, !PT ;  /* 0x000000f01c107812 */ /* 0x001fc600078efcff */
[----:B------:R-:W-:Y:S01]  /*0450*/  IMAD.WIDE R20, R21, 0x4, R12 ;  /* 0x0000000415147825 */ /* 0x000fe200078e020c */
[----:B------:R0:W3:Y:S03]  /*0460*/  @!P0 LDG.E.EL R26, desc[UR6][R18.64] ;  /* 0x00000006121a8981 */ /* 0x0000e6000c2e1900 */
[--C-:B------:R-:W-:Y:S01]  /*0470*/  IMAD R25, R24, 0x9, R29.reuse ;  /* 0x0000000918197824 */ /* 0x100fe200078e021d */
[----:B------:R1:W3:Y:S01]  /*0480*/  @!P0 LDG.E.EL R27, desc[UR6][R20.64] ;  /* 0x00000006141b8981 */ /* 0x0002e2000c2e1900 */
[--C-:B------:R-:W-:Y:S02]  /*0490*/  IMAD R15, R28, 0x9, R29.reuse ;  /* 0x000000091c0f7824 */ /* 0x100fe400078e021d */
[--C-:B------:R-:W-:Y:S02]  /*04a0*/  IMAD R17, R14, 0x9, R29.reuse ;  /* 0x000000090e117824 */ /* 0x100fe400078e021d */
[----:B------:R-:W-:Y:S01]  /*04b0*/  IMAD R29, R16, 0x9, R29 ;  /* 0x00000009101d7824 */ /* 0x000fe200078e021d */
[----:B0-----:R-:W-:Y:S01]  /*04c0*/  CS2R R18, SRZ ;  /* 0x0000000000127805 */ /* 0x001fe2000001ff00 */
[----:B------:R-:W-:Y:S01]  /*04d0*/  IMAD.WIDE R24, R25, 0x4, R12 ;  /* 0x0000000419187825 */ /* 0x000fe200078e020c */
[----:B-1----:R-:W-:-:S03]  /*04e0*/  CS2R R20, SRZ ;  /* 0x0000000000147805 */ /* 0x002fc6000001ff00 */
[--C-:B------:R-:W-:Y:S01]  /*04f0*/  IMAD.WIDE R16, R17, 0x4, R12.reuse ;  /* 0x0000000411107825 */ /* 0x100fe200078e020c */
[----:B------:R-:W3:Y:S03]  /*0500*/  @!P0 LDG.E.EL R18, desc[UR6][R24.64] ;  /* 0x0000000618128981 */ /* 0x000ee6000c2e1900 */
[--C-:B------:R-:W-:Y:S01]  /*0510*/  IMAD.WIDE R14, R15, 0x4, R12.reuse ;  /* 0x000000040f0e7825 */ /* 0x100fe200078e020c */
[----:B------:R-:W3:Y:S03]  /*0520*/  @!P0 LDG.E.EL R19, desc[UR6][R16.64] ;  /* 0x0000000610138981 */ /* 0x000ee6000c2e1900 */
[----:B------:R-:W-:Y:S01]  /*0530*/  IMAD.WIDE R12, R29, 0x4, R12 ;  /* 0x000000041d0c7825 */ /* 0x000fe200078e020c */
[----:B------:R-:W3:Y:S04]  /*0540*/  @!P0 LDG.E.EL R20, desc[UR6][R14.64] ;  /* 0x000000060e148981 */ /* 0x000ee8000c2e1900 */
[----:B------:R0:W3:Y:S01]  /*0550*/  @!P0 LDG.E.EL R21, desc[UR6][R12.64] ;  /* 0x000000060c158981 */ /* 0x0000e2000c2e1900 */
[----:B------:R-:W1:Y:S01]  /*0560*/  S2R R28, SR_TID.X ;  /* 0x00000000001c7919 */ /* 0x000e620000002100 */
[----:B------:R-:W1:Y:S01]  /*0570*/  S2UR UR5, SR_CgaCtaId ;  /* 0x00000000000579c3 */ /* 0x000e620000008800 */
[----:B------:R-:W-:Y:S01]  /*0580*/  UMOV UR4, 0x400 ;  /* 0x0000040000047882 */ /* 0x000fe20000000000 */
[----:B0-----:R-:W-:Y:S01]  /*0590*/  SHF.L.U32 R12, R0, 0x2, RZ ;  /* 0x00000002000c7819 */ /* 0x001fe200000006ff */
[----:B-1----:R-:W-:Y:S01]  /*05a0*/  UPRMT UR4, UR5, 0x654, UR4 ;  /* 0x0000065405047896 */ /* 0x002fe20008000004 */
[----:B------:R-:W-:Y:S01]  /*05b0*/  IMAD.SHL.U32 R24, R28, 0x100, RZ ;  /* 0x000001001c187824 */ /* 0x000fe200078e00ff */
[----:B------:R-:W-:-:S04]  /*05c0*/  SHF.R.U32.HI R25, RZ, 0x4, R28 ;  /* 0x00000004ff197819 */ /* 0x000fc8000001161c */
[----:B------:R-:W-:Y:S02]  /*05d0*/  SGXT.U32 R25, R25, 0x4 ;  /* 0x000000041919781a */ /* 0x000fe40000000000 */
[----:B------:R-:W-:-:S04]  /*05e0*/  LOP3.LUT R24, R24, 0xf00, RZ, 0xc0, !PT ;  /* 0x00000f0018187812 */ /* 0x000fc800078ec0ff */
[C---:B------:R-:W-:Y:S02]  /*05f0*/  LOP3.LUT R16, R24.reuse, R25, RZ, 0xfc, !PT ;  /* 0x0000001918107212 */ /* 0x040fe400078efcff */
[----:B------:R-:W-:-:S05]  /*0600*/  LEA.HI R15, R24, UR4, RZ, 0x1c ;  /* 0x00000004180f7c11 */ /* 0x000fca000f8fe0ff */
[----:B------:R-:W-:Y:S01]  /*0610*/  IMAD R13, R16, 0x4, R15 ;  /* 0x00000004100d7824 */ /* 0x000fe200078e020f */
[----:B------:R-:W-:-:S04]  /*0620*/  LOP3.LUT R12, R12, 0xfc, RZ, 0xc0, !PT ;  /* 0x000000fc0c0c7812 */ /* 0x000fc800078ec0ff */
[--C-:B------:R-:W-:Y:S02]  /*0630*/  PRMT R12, R12, 0x6540, R3.reuse ;  /* 0x000065400c0c7816 */ /* 0x100fe40000000003 */
[----:B------:R-:W-:-:S04]  /*0640*/  SHF.R.S32.HI R3, RZ, 0x17, R3 ;  /* 0x00000017ff037819 */ /* 0x000fc80000011403 */
[----:B------:R-:W-:-:S04]  /*0650*/  SGXT R3, R3, 0x1 ;  /* 0x000000010303781a */ /* 0x000fc80000000200 */
[----:B------:R-:W-:Y:S02]  /*0660*/  LEA.HI R3, R3, R12, RZ, 0x6 ;  /* 0x0000000c03037211 */ /* 0x000fe400078f30ff */
[----:B------:R-:W-:-:S04]  /*0670*/  SHF.R.U32.HI R0, RZ, 0x6, R0 ;  /* 0x00000006ff007819 */ /* 0x000fc80000011600 */
[----:B------:R-:W-:Y:S02]  /*0680*/  SGXT.U32 R0, R0, 0x2 ;  /* 0x000000020000781a */ /* 0x000fe40000000000 */
[----:B------:R-:W-:Y:S01]  /*0690*/  ISETP.GE.AND P3, PT, R5, RZ, PT ;  /* 0x000000ff0500720c */ /* 0x000fe20003f66270 */
[----:B--2---:R-:W-:Y:S04]  /*06a0*/  STS [R13+0x100], R22 ;  /* 0x000100160d007388 */ /* 0x004fe80000000800 */
[----:B----4-:R0:W-:Y:S04]  /*06b0*/  STS [R13+0x40], R2 ;  /* 0x000040020d007388 */ /* 0x0101e80000000800 */
[----:B-----5:R1:W-:Y:S04]  /*06c0*/  STS [R13+0x80], R4 ;  /* 0x000080040d007388 */ /* 0x0203e80000000800 */
[----:B------:R-:W-:Y:S04]  /*06d0*/  STS [R13+0x140], R11 ;  /* 0x0001400b0d007388 */ /* 0x000fe80000000800 */
[----:B------:R-:W-:Y:S01]  /*06e0*/  STS [R13+0xc0], R23 ;  /* 0x0000c0170d007388 */ /* 0x000fe20000000800 */
[----:B0-----:R-:W-:Y:S01]  /*06f0*/  SHF.R.U32.HI R2, RZ, 0x2, R28 ;  /* 0x00000002ff027819 */ /* 0x001fe2000001161c */
[----:B------:R-:W-:-:S02]  /*0700*/  IMAD.SHL.U32 R28, R28, 0x4, RZ ;  /* 0x000000041c1c7824 */ /* 0x000fc400078e00ff */
[----:B---3--:R-:W-:Y:S04]  /*0710*/  STS [R13+0x1c0], R9 ;  /* 0x0001c0090d007388 */ /* 0x008fe80000000800 */
[----:B------:R-:W-:Y:S04]  /*0720*/  STS [R13+0x200], R6 ;  /* 0x000200060d007388 */ /* 0x000fe80000000800 */
[----:B------:R-:W-:Y:S04]  /*0730*/  STS [R13+0x180], R10 ;  /* 0x0001800a0d007388 */ /* 0x000fe80000000800 */
[----:B------:R-:W-:Y:S04]  /*0740*/  STS [R13+0x240], R8 ;  /* 0x000240080d007388 */ /* 0x000fe80000000800 */
[----:B------:R0:W-:Y:S01]  /*0750*/  STS [R13+0x280], R7 ;  /* 0x000280070d007388 */ /* 0x0001e20000000800 */
[----:B-1----:R-:W-:-:S03]  /*0760*/  LOP3.LUT R4, R2, 0x30, RZ, 0xc0, !PT ;  /* 0x0000003002047812 */ /* 0x002fc600078ec0ff */
[----:B------:R-:W-:Y:S04]  /*0770*/  STS [R13+0x2c0], R26 ;  /* 0x0002c01a0d007388 */ /* 0x000fe80000000800 */
[----:B------:R-:W-:Y:S04]  /*0780*/  STS [R13+0x300], R27 ;  /* 0x0003001b0d007388 */ /* 0x000fe80000000800 */
[----:B------:R-:W-:Y:S04]  /*0790*/  STS [R13+0x340], R18 ;  /* 0x000340120d007388 */ /* 0x000fe80000000800 */
[----:B------:R-:W-:Y:S04]  /*07a0*/  STS [R13+0x380], R19 ;  /* 0x000380130d007388 */ /* 0x000fe80000000800 */
[----:B------:R-:W-:Y:S04]  /*07b0*/  STS [R13], R20 ;  /* 0x000000140d007388 */ /* 0x000fe80000000800 */
[----:B------:R1:W-:Y:S01]  /*07c0*/  STS [R13+0x3c0], R21 ;  /* 0x0003c0150d007388 */ /* 0x0003e20000000800 */
[----:B------:R-:W-:Y:S01]  /*07d0*/  LOP3.LUT R2, R28, 0x3fc, RZ, 0xc0, !PT ;  /* 0x000003fc1c027812 */ /* 0x000fe200078ec0ff */
[----:B0-----:R-:W-:-:S04]  /*07e0*/  VIADD R7, R4, UR4 ;  /* 0x0000000404077c36 */ /* 0x001fc80008000000 */
[C---:B------:R-:W-:Y:S01]  /*07f0*/  IMAD R8, R2.reuse, 0x4, R7 ;  /* 0x0000000402087824 */ /* 0x040fe200078e0207 */
[----:B------:R-:W-:Y:S01]  /*0800*/  BAR.SYNC.DEFER_BLOCKING 0x0 ;  /* 0x0000000000007b1d */ /* 0x000fe20000010000 */
[C---:B------:R-:W-:Y:S02]  /*0810*/  LOP3.LUT R4, R2.reuse, 0x400, RZ, 0xfc, !PT ;  /* 0x0000040002047812 */ /* 0x040fe400078efcff */
[----:B------:R-:W-:Y:S02]  /*0820*/  LOP3.LUT R7, R3, 0xffffffc0, RZ, 0xc0, !PT ;  /* 0xffffffc003077812 */ /* 0x000fe400078ec0ff */
[----:B------:R-:W-:Y:S02]  /*0830*/  SHF.R.U32.HI R6, RZ, 0x4, R4 ;  /* 0x00000004ff067819 */ /* 0x000fe40000011604 */
[C---:B------:R-:W-:Y:S02]  /*0840*/  LOP3.LUT R14, R2.reuse, 0x800, RZ, 0xfc, !PT ;  /* 0x00000800020e7812 */ /* 0x040fe400078efcff */
[----:B------:R-:W-:-:S02]  /*0850*/  LOP3.LUT R15, R2, 0xc00, RZ, 0xfc, !PT ;  /* 0x00000c00020f7812 */ /* 0x000fc400078efcff */
[----:B------:R-:W-:Y:S02]  /*0860*/  IADD3 R4, R12, -R7, RZ ;  /* 0x800000070c047210 */ /* 0x000fe40007ffe0ff */
[----:B------:R-:W-:Y:S02]  /*0870*/  LOP3.LUT R12, R6, 0x70, RZ, 0xc0, !PT ;  /* 0x00000070060c7812 */ /* 0x000fe400078ec0ff */
[----:B------:R-:W-:Y:S01]  /*0880*/  SHF.R.U32.HI R14, RZ, 0x4, R14 ;  /* 0x00000004ff0e7819 */ /* 0x000fe2000001160e */
[----:B------:R-:W0:Y:S01]  /*0890*/  LDC.64 R6, c[0x0][0x218] ;  /* 0x00008600ff067b82 */ /* 0x000e220000000a00 */
[----:B------:R-:W-:Y:S01]  /*08a0*/  SHF.R.U32.HI R15, RZ, 0x4, R15 ;  /* 0x00000004ff0f7819 */ /* 0x000fe2000001160f */
[----:B------:R-:W2:Y:S01]  /*08b0*/  LDS.128 R8, [R8] ;  /* 0x0000000008087984 */ /* 0x000ea20000000c00 */
[----:B-1----:R-:W-:Y:S01]  /*08c0*/  VIADD R13, R12, UR4 ;  /* 0x000000040c0d7c36 */ /* 0x002fe20008000000 */
[----:B------:R-:W-:Y:S02]  /*08d0*/  LOP3.LUT R14, R14, 0xb0, RZ, 0xc0, !PT ;  /* 0x000000b00e0e7812 */ /* 0x000fe400078ec0ff */
[----:B------:R-:W-:Y:S01]  /*08e0*/  LOP3.LUT R15, R15, 0xf0, RZ, 0xc0, !PT ;  /* 0x000000f00f0f7812 */ /* 0x000fe200078ec0ff */
[----:B------:R-:W-:-:S02]  /*08f0*/  IMAD R20, R2, 0x4, R13 ;  /* 0x0000000402147824 */ /* 0x000fc400078e020d */
[----:B------:R-:W-:Y:S01]  /*0900*/  VIADD R13, R14, UR4 ;  /* 0x000000040e0d7c36 */ /* 0x000fe20008000000 */
[----:B------:R-:W-:-:S03]  /*0910*/  IADD3 R15, R15, UR4, RZ ;  /* 0x000000040f0f7c10 */ /* 0x000fc6000fffe0ff */
[C---:B------:R-:W-:Y:S01]  /*0920*/  IMAD R16, R2.reuse, 0x4, R13 ;  /* 0x0000000402107824 */ /* 0x040fe200078e020d */
[----:B------:R-:W-:Y:S01]  /*0930*/  SHF.R.S32.HI R3, RZ, 0x6, R3 ;  /* 0x00000006ff037819 */ /* 0x000fe20000011403 */
[----:B------:R-:W-:Y:S01]  /*0940*/  IMAD R15, R2, 0x4, R15 ;  /* 0x00000004020f7824 */ /* 0x000fe200078e020f */
[----:B------:R-:W1:Y:S01]  /*0950*/  LDS.128 R20, [R20+0x1000] ;  /* 0x0010000014147984 */ /* 0x000e620000000c00 */
[----:B------:R-:W-:-:S03]  /*0960*/  LOP3.LUT R27, R5, R0, RZ, 0xfc, !PT ;  /* 0x00000000051b7212 */ /* 0x000fc600078efcff */
[----:B------:R-:W3:Y:S01]  /*0970*/  LDS.128 R16, [R16+0x2000] ;  /* 0x0020000010107984 */ /* 0x000ee20000000c00 */
[----:B------:R-:W-:Y:S01]  /*0980*/  IMAD R2, R3, 0x240, R4 ;  /* 0x0000024003027824 */ /* 0x000fe200078e0204 */
[C---:B------:R-:W-:Y:S02]  /*0990*/  ISETP.GE.AND P0, PT, R27.reuse, 0x9, PT ;  /* 0x000000091b00780c */ /* 0x040fe40003f06270 */
[----:B------:R-:W4:Y:S01]  /*09a0*/  LDS.128 R12, [R15+0x3000] ;  /* 0x003000000f0c7984 */ /* 0x000f220000000c00 */
[----:B------:R-:W-:-:S04]  /*09b0*/  IMAD R3, R27, 0x40, R2 ;  /* 0x000000401b037824 */ /* 0x000fc800078e0202 */
[----:B0-----:R-:W-:Y:S01]  /*09c0*/  IMAD.WIDE R24, R3, 0x4, R6 ;  /* 0x0000000403187825 */ /* 0x001fe200078e0206 */
[C---:B------:R-:W-:Y:S02]  /*09d0*/  LOP3.LUT R29, R27.reuse, 0x4, RZ, 0xfc, !PT ;  /* 0x000000041b1d7812 */ /* 0x040fe400078efcff */
[----:B------:R-:W-:-:S03]  /*09e0*/  LOP3.LUT R27, R27, 0x8, RZ, 0xfc, !PT ;  /* 0x000000081b1b7812 */ /* 0x000fc600078efcff */
[----:B--2---:R0:W-:Y:S01]  /*09f0*/  @!P0 STG.E.128 desc[UR6][R24.64], R8 ;  /* 0x0000000818008986 */ /* 0x0041e2000c101d06 */
[----:B------:R-:W-:Y:S02]  /*0a00*/  ISETP.GE.AND P1, PT, R29, 0x9, PT ;  /* 0x000000091d00780c */ /* 0x000fe40003f26270 */
[----:B------:R-:W-:Y:S02]  /*0a10*/  ISETP.GE.AND P2, PT, R27, 0x9, PT ;  /* 0x000000091b00780c */ /* 0x000fe40003f46270 */
[----:B------:R-:W-:Y:S01]  /*0a20*/  LEA R0, R29, R2, 0x6 ;  /* 0x000000021d007211 */ /* 0x000fe200078e30ff */
[----:B0-----:R-:W0:Y:S01]  /*0a30*/  LDC.64 R24, c[0x0][0x220] ;  /* 0x00008800ff187b82 */ /* 0x001e220000000a00 */
[----:B------:R-:W-:Y:S02]  /*0a40*/  IMAD R2, R27, 0x40, R2 ;  /* 0x000000401b027824 */ /* 0x000fe400078e0202 */
[----:B------:R-:W-:Y:S02]  /*0a50*/  VIADD R27, R3, 0x300 ;  /* 0x00000300031b7836 */ /* 0x000fe40000000000 */
[----:B------:R-:W-:-:S04]  /*0a60*/  IMAD.WIDE R28, R0, 0x4, R6 ;  /* 0x00000004001c7825 */ /* 0x000fc800078e0206 */
[--C-:B------:R-:W-:Y:S01]  /*0a70*/  IMAD.WIDE R4, R2, 0x4, R6.reuse ;  /* 0x0000000402047825 */ /* 0x100fe200078e0206 */
[----:B-1----:R-:W-:Y:S03]  /*0a80*/  @!P1 STG.E.128 desc[UR6][R28.64], R20 ;  /* 0x000000141c009986 */ /* 0x002fe6000c101d06 */
[----:B------:R-:W-:Y:S01]  /*0a90*/  IMAD.WIDE R6, R27, 0x4, R6 ;  /* 0x000000041b067825 */ /* 0x000fe200078e0206 */
[----:B---3--:R0:W-:Y:S04]  /*0aa0*/  @!P2 STG.E.128 desc[UR6][R4.64], R16 ;  /* 0x000000100400a986 */ /* 0x0081e8000c101d06 */
[----:B----4-:R1:W-:Y:S01]  /*0ab0*/  @!P3 STG.E.128 desc[UR6][R6.64], R12 ;  /* 0x0000000c0600b986 */ /* 0x0103e2000c101d06 */
[----:B0-----:R-:W-:-:S04]  /*0ac0*/  IMAD.WIDE R4, R3, 0x4, R24 ;  /* 0x0000000403047825 */ /* 0x001fc800078e0218 */
[--C-:B-1----:R-:W-:Y:S01]  /*0ad0*/  IMAD.WIDE R6, R0, 0x4, R24.reuse ;  /* 0x0000000400067825 */ /* 0x102fe200078e0218 */
[----:B------:R0:W-:Y:S03]  /*0ae0*/  @!P0 STG.E.128 desc[UR6][R4.64], R8 ;  /* 0x0000000804008986 */ /* 0x0001e6000c101d06 */
[--C-:B------:R-:W-:Y:S01]  /*0af0*/  IMAD.WIDE R2, R2, 0x4, R24.reuse ;  /* 0x0000000402027825 */ /* 0x100fe200078e0218 */
[----:B------:R0:W-:Y:S04]  /*0b00*/  @!P1 STG.E.128 desc[UR6][R6.64], R20 ;  /* 0x0000001406009986 */ /* 0x0001e8000c101d06 */
[----:B------:R0:W-:Y:S01]  /*0b10*/  @!P2 STG.E.128 desc[UR6][R2.64], R16 ;  /* 0x000000100200a986 */ /* 0x0001e2000c101d06 */
[----:B------:R-:W-:Y:S01]  /*0b20*/  IMAD.WIDE R24, R27, 0x4, R24 ;  /* 0x000000041b187825 */ /* 0x000fe200078e0218 */
[----:B0-----:R-:W-:Y:S06]  /*0b30*/  @P3 EXIT ;  /* 0x000000000000394d */ /* 0x001fec0003800000 */
[----:B------:R-:W-:Y:S01]  /*0b40*/  STG.E.128 desc[UR6][R24.64], R12 ;  /* 0x0000000c18007986 */ /* 0x000fe2000c101d06 */
[----:B------:R-:W-:Y:S05]  /*0b50*/  EXIT ;  /* 0x000000000000794d */ /* 0x000fea0003800000 */
.L_x_0:
[----:B------:R-:W-:-:S00]  /*0b60*/  BRA `(.L_x_0) ;  /* 0xfffffffc00fc7947 */ /* 0x000fc0000383ffff */
[----:B------:R-:W-:-:S00]  /*0b70*/  NOP ;  /* 0x0000000000007918 */ /* 0x000fc00000000000 */
        /* <DEDUP_REMOVED lines=8> */
.L_x_1:


//--------------------- .nv.shared.triton_poi_fused_convolution_max_pool2d_with_indices_relu_5 --------------------------
	.section	.nv.shared.triton_poi_fused_convolution_max_pool2d_with_indices_relu_5,"aw",@nobits
	.sectionflags	@""
	.align	16
	.zero		1024


//--------------------- .nv.constant0.triton_poi_fused_convolution_max_pool2d_with_indices_relu_5 --------------------------
	.section	.nv.constant0.triton_poi_fused_convolution_max_pool2d_with_indices_relu_5,"a",@progbits
	.sectionflags	@""
	.align	4
.nv.constant0.triton_poi_fused_convolution_max_pool2d_with_indices_relu_5:
	.zero		560
